	.headerflags	@"EF_CUDA_TEXMODE_UNIFIED EF_CUDA_64BIT_ADDRESS EF_CUDA_ACCELERATORS EF_CUDA_SM90 EF_CUDA_VIRTUAL_SM(EF_CUDA_SM90)"
	.elftype	@"ET_EXEC"


//--------------------- .nv.info                  --------------------------
	.section	.nv.info,"",@"SHT_CUDA_INFO"
	.align	4


	//----- nvinfo : EIATTR_REGCOUNT
	.align		4
        /*0000*/ 	.byte	0x04, 0x2f
        /*0002*/ 	.short	(.L_1 - .L_0)
	.align		4
.L_0:
        /*0004*/ 	.word	index@(triton_poi_fused_convolution_68)
        /*0008*/ 	.word	0x0000000c


	//----- nvinfo : EIATTR_MIN_STACK_SIZE
	.align		4
.L_1:
        /*000c*/ 	.byte	0x04, 0x12
        /*000e*/ 	.short	(.L_3 - .L_2)
	.align		4
.L_2:
        /*0010*/ 	.word	index@(triton_poi_fused_convolution_68)
        /*0014*/ 	.word	0x00000000


	//----- nvinfo : EIATTR_FRAME_SIZE
	.align		4
.L_3:
        /*0018*/ 	.byte	0x04, 0x11
        /*001a*/ 	.short	(.L_5 - .L_4)
	.align		4
.L_4:
        /*001c*/ 	.word	index@(triton_poi_fused_convolution_68)
        /*0020*/ 	.word	0x00000000


	//----- nvinfo : EIATTR_MIN_STACK_SIZE
	.align		4
.L_5:
        /*0024*/ 	.byte	0x04, 0x12
        /*0026*/ 	.short	(.L_7 - .L_6)
	.align		4
.L_6:
        /*0028*/ 	.word	index@(triton_poi_fused_convolution_68)
        /*002c*/ 	.word	0x00000000
.L_7:


//--------------------- .nv.info.triton_poi_fused_convolution_68 --------------------------
	.section	.nv.info.triton_poi_fused_convolution_68,"",@"SHT_CUDA_INFO"
	.sectionflags	@""
	.align	4


	//----- nvinfo : EIATTR_CUDA_API_VERSION
	.align		4
        /*0000*/ 	.byte	0x04, 0x37
        /*0002*/ 	.short	(.L_9 - .L_8)
.L_8:
        /*0004*/ 	.word	0x0000007c


	//----- nvinfo : EIATTR_KPARAM_INFO
	.align		4
.L_9:
        /*0008*/ 	.byte	0x04, 0x17
        /*000a*/ 	.short	(.L_11 - .L_10)
.L_10:
        /*000c*/ 	.word	0x00000000
        /*0010*/ 	.short	0x0002
        /*0012*/ 	.short	0x0010
        /*0014*/ 	.byte	0x00, 0xf0, 0x11, 0x00


	//----- nvinfo : EIATTR_KPARAM_INFO
	.align		4
.L_11:
        /*0018*/ 	.byte	0x04, 0x17
        /*001a*/ 	.short	(.L_13 - .L_12)
.L_12:
        /*001c*/ 	.word	0x00000000
        /*0020*/ 	.short	0x0001
        /*0022*/ 	.short	0x0008
        /*0024*/ 	.byte	0x00, 0xf4, 0x21, 0x00


	//----- nvinfo : EIATTR_KPARAM_INFO
	.align		4
.L_13:
        /*0028*/ 	.byte	0x04, 0x17
        /*002a*/ 	.short	(.L_15 - .L_14)
.L_14:
        /*002c*/ 	.word	0x00000000
        /*0030*/ 	.short	0x0000
        /*0032*/ 	.short	0x0000
        /*0034*/ 	.byte	0x00, 0xf4, 0x21, 0x00


	//----- nvinfo : EIATTR_SPARSE_MMA_MASK
	.align		4
.L_15:
        /*0038*/ 	.byte	0x03, 0x50
        /*003a*/ 	.short	0x0000


	//----- nvinfo : EIATTR_MAXREG_COUNT
	.align		4
        /*003c*/ 	.byte	0x03, 0x1b
        /*003e*/ 	.short	0x00ff


	//----- nvinfo : EIATTR_EXIT_INSTR_OFFSETS
	.align		4
        /*0040*/ 	.byte	0x04, 0x1c
        /*0042*/ 	.short	(.L_17 - .L_16)


	//   ....[0]....
.L_16:
        /*0044*/ 	.word	0x00000170


	//   ....[1]....
        /*0048*/ 	.word	0x00000190


	//----- nvinfo : EIATTR_REQNTID
	.align		4
.L_17:
        /*004c*/ 	.byte	0x04, 0x10
        /*004e*/ 	.short	(.L_19 - .L_18)
.L_18:
        /*0050*/ 	.word	0x00000080
        /*0054*/ 	.word	0x00000001
        /*0058*/ 	.word	0x00000001


	//----- nvinfo : EIATTR_CBANK_PARAM_SIZE
	.align		4
.L_19:
        /*005c*/ 	.byte	0x03, 0x19
        /*005e*/ 	.short	0x0014


	//----- nvinfo : EIATTR_PARAM_CBANK
	.align		4
        /*0060*/ 	.byte	0x04, 0x0a
        /*0062*/ 	.short	(.L_21 - .L_20)
	.align		4
.L_20:
        /*0064*/ 	.word	index@(.nv.constant0.triton_poi_fused_convolution_68)
        /*0068*/ 	.short	0x0210
        /*006a*/ 	.short	0x0014


	//----- nvinfo : EIATTR_SW_WAR
	.align		4
.L_21:
        /*006c*/ 	.byte	0x04, 0x36
        /*006e*/ 	.short	(.L_23 - .L_22)
.L_22:
        /*0070*/ 	.word	0x00000008
.L_23:


//--------------------- .nv.callgraph             --------------------------
	.section	.nv.callgraph,"",@"SHT_CUDA_CALLGRAPH"
	.align	4
	.sectionentsize	8
	.align		4
        /*0000*/ 	.word	0x00000000
	.align		4
        /*0004*/ 	.word	0xffffffff
	.align		4
        /*0008*/ 	.word	0x00000000
	.align		4
        /*000c*/ 	.word	0xfffffffe
	.align		4
        /*0010*/ 	.word	0x00000000
	.align		4
        /*0014*/ 	.word	0xfffffffd
	.align		4
        /*0018*/ 	.word	0x00000000
	.align		4
        /*001c*/ 	.word	0xfffffffc


//--------------------- .text.triton_poi_fused_convolution_68 --------------------------
	.section	.text.triton_poi_fused_convolution_68,"ax",@progbits
	.align	128
        .global         triton_poi_fused_convolution_68
        .type           triton_poi_fused_convolution_68,@function
        .size           triton_poi_fused_convolution_68,(.L_x_1 - triton_poi_fused_convolution_68)
        .other          triton_poi_fused_convolution_68,@"STO_CUDA_ENTRY STV_DEFAULT"
triton_poi_fused_convolution_68:
.text.triton_poi_fused_convolution_68:
[----:B------:R-:W0:Y:S02]  /*0000*/  LDC R1, c[0x0][0x28] ;  /* 0x00000a00ff017b82 */ /* 0x000e240000000800 */
[----:B------:R-:W1:Y:S01]  /*0010*/  S2R R0, SR_TID.X ;  /* 0x0000000000007919 */ /* 0x000e620000002100 */
[----:B------:R-:W2:Y:S01]  /*0020*/  LDC.64 R2, c[0x0][0x210] ;  /* 0x00008400ff027b82 */ /* 0x000ea20000000a00 */
[----:B------:R-:W-:Y:S01]  /*0030*/  ULDC.64 UR4, c[0x0][0x208] ;  /* 0x0000820000047ab9 */ /* 0x000fe20000000a00 */
[----:B------:R-:W3:Y:S06]  /*0040*/  S2R R7, SR_CTAID.X ;  /* 0x0000000000077919 */ /* 0x000eec0000002500 */
[----:B------:R-:W4:Y:S01]  /*0050*/  LDC.64 R4, c[0x0][0x218] ;  /* 0x00008600ff047b82 */ /* 0x000f220000000a00 */
[----:B-1----:R-:W-:Y:S01]  /*0060*/  IMAD.SHL.U32 R0, R0, 0x2, RZ ;  /* 0x0000000200007824 */ /* 0x002fe200078e00ff */
[----:B---3--:R-:W-:-:S04]  /*0070*/  SHF.R.S32.HI R6, RZ, 0x17, R7 ;  /* 0x00000017ff067819 */ /* 0x008fc80000011407 */
[----:B------:R-:W-:-:S05]  /*0080*/  LOP3.LUT R0, R0, 0xfe, RZ, 0xc0, !PT ;  /* 0x000000fe00007812 */ /* 0x000fca00078ec0ff */
[----:B------:R-:W-:Y:S01]  /*0090*/  IMAD R7, R7, 0x100, R0 ;  /* 0x0000010007077824 */ /* 0x000fe200078e0200 */
[----:B------:R-:W-:-:S03]  /*00a0*/  SGXT R0, R6, 0x1 ;  /* 0x000000010600781a */ /* 0x000fc60000000200 */
[C---:B--2---:R-:W-:Y:S01]  /*00b0*/  IMAD.WIDE R2, R7.reuse, 0x4, R2 ;  /* 0x0000000407027825 */ /* 0x044fe200078e0202 */
[----:B------:R-:W-:Y:S02]  /*00c0*/  LEA.HI R0, R0, R7, RZ, 0x7 ;  /* 0x0000000700007211 */ /* 0x000fe400078f38ff */
[----:B------:R-:W-:Y:S02]  /*00d0*/  ISETP.GE.AND P0, PT, R7, 0x800, PT ;  /* 0x000008000700780c */ /* 0x000fe40003f06270 */
[----:B------:R-:W-:-:S05]  /*00e0*/  LOP3.LUT R0, R0, 0xffffff80, RZ, 0xc0, !PT ;  /* 0xffffff8000007812 */ /* 0x000fca00078ec0ff */
[----:B------:R-:W-:Y:S01]  /*00f0*/  IMAD.IADD R9, R7, 0x1, -R0 ;  /* 0x0000000107097824 */ /* 0x000fe200078e0a00 */
[----:B------:R-:W-:-:S03]  /*0100*/  CS2R R6, SRZ ;  /* 0x0000000000067805 */ /* 0x000fc6000001ff00 */
[----:B----4-:R-:W-:Y:S01]  /*0110*/  IMAD.WIDE R4, R9, 0x4, R4 ;  /* 0x0000000409047825 */ /* 0x010fe200078e0204 */
[----:B------:R-:W-:Y:S02]  /*0120*/  CS2R R8, SRZ ;  /* 0x0000000000087805 */ /* 0x000fe4000001ff00 */
[----:B------:R-:W2:Y:S04]  /*0130*/  @!P0 LDG.E.64 R6, desc[UR4][R2.64] ;  /* 0x0000000402068981 */ /* 0x000ea8000c1e1b00 */
[----:B------:R-:W2:Y:S02]  /*0140*/  @!P0 LDG.E.EL.64 R8, desc[UR4][R4.64] ;  /* 0x0000000404088981 */ /* 0x000ea4000c2e1b00 */
[----:B--2---:R-:W-:Y:S01]  /*0150*/  FADD R6, R8, R6 ;  /* 0x0000000608067221 */ /* 0x004fe20000000000 */
[----:B------:R-:W-:Y:S01]  /*0160*/  FADD R7, R9, R7 ;  /* 0x0000000709077221 */ /* 0x000fe20000000000 */
[----:B------:R-:W-:Y:S06]  /*0170*/  @P0 EXIT ;  /* 0x000000000000094d */ /* 0x000fec0003800000 */
[----:B------:R-:W-:Y:S01]  /*0180*/  STG.E.64 desc[UR4][R2.64], R6 ;  /* 0x0000000602007986 */ /* 0x000fe2000c101b04 */
[----:B------:R-:W-:Y:S05]  /*0190*/  EXIT ;  /* 0x000000000000794d */ /* 0x000fea0003800000 */
.L_x_0:
[----:B------:R-:W-:-:S00]  /*01a0*/  BRA `(.L_x_0) ;  /* 0xfffffffc00fc7947 */ /* 0x000fc0000383ffff */
[----:B------:R-:W-:-:S00]  /*01b0*/  NOP ;  /* 0x0000000000007918 */ /* 0x000fc00000000000 */
        /* <DEDUP_REMOVED lines=12> */
.L_x_1:


//--------------------- .nv.constant0.triton_poi_fused_convolution_68 --------------------------
	.section	.nv.constant0.triton_poi_fused_convolution_68,"a",@progbits
	.sectionflags	@""
	.align	4
.nv.constant0.triton_poi_fused_convolution_68:
	.zero		548
